//
// Generated by NVIDIA NVVM Compiler
//
// Compiler Build ID: CL-36424714
// Cuda compilation tools, release 13.0, V13.0.88
// Based on NVVM 20.0.0
//

.version 9.0
.target sm_100
.address_size 64

	// .globl	_Z9matrixDotPdS_S_i

.visible .entry _Z9matrixDotPdS_S_i(
	.param .u64 .ptr .align 1 _Z9matrixDotPdS_S_i_param_0,
	.param .u64 .ptr .align 1 _Z9matrixDotPdS_S_i_param_1,
	.param .u64 .ptr .align 1 _Z9matrixDotPdS_S_i_param_2,
	.param .u32 _Z9matrixDotPdS_S_i_param_3
)
{
	.reg .pred 	%p<10>;
	.reg .b32 	%r<41>;
	.reg .b64 	%rd<67>;
	.reg .b64 	%fd<67>;

	ld.param.u64 	%rd14, [_Z9matrixDotPdS_S_i_param_0];
	ld.param.u64 	%rd15, [_Z9matrixDotPdS_S_i_param_1];
	ld.param.u32 	%r17, [_Z9matrixDotPdS_S_i_param_3];
	cvta.to.global.u64 	%rd1, %rd15;
	cvta.to.global.u64 	%rd2, %rd14;
	mov.u32 	%r18, %ctaid.y;
	shl.b32 	%r19, %r18, 4;
	mov.u32 	%r20, %tid.y;
	add.s32 	%r1, %r19, %r20;
	mov.u32 	%r21, %ctaid.x;
	shl.b32 	%r22, %r21, 4;
	mov.u32 	%r23, %tid.x;
	add.s32 	%r2, %r22, %r23;
	max.s32 	%r24, %r1, %r2;
	setp.ge.s32 	%p1, %r24, %r17;
	@%p1 bra 	$L__BB0_13;
	mul.lo.s32 	%r3, %r17, %r1;
	and.b32  	%r4, %r17, 7;
	setp.lt.u32 	%p2, %r17, 8;
	mov.f64 	%fd66, 0d0000000000000000;
	mov.b32 	%r39, 0;
	@%p2 bra 	$L__BB0_4;
	and.b32  	%r26, %r17, 2147483640;
	neg.s32 	%r37, %r26;
	mul.wide.s32 	%rd16, %r17, 8;
	add.s64 	%rd3, %rd1, %rd16;
	mul.wide.s32 	%rd17, %r17, 16;
	add.s64 	%rd4, %rd1, %rd17;
	mul.wide.s32 	%rd18, %r17, 24;
	add.s64 	%rd5, %rd1, %rd18;
	mul.wide.s32 	%rd19, %r17, 32;
	add.s64 	%rd6, %rd1, %rd19;
	mul.wide.s32 	%rd20, %r17, 40;
	add.s64 	%rd7, %rd1, %rd20;
	mul.wide.s32 	%rd21, %r17, 48;
	add.s64 	%rd8, %rd1, %rd21;
	mul.wide.s32 	%rd22, %r17, 56;
	add.s64 	%rd9, %rd1, %rd22;
	mul.wide.u32 	%rd23, %r3, 8;
	add.s64 	%rd24, %rd23, %rd2;
	add.s64 	%rd66, %rd24, 32;
	mov.f64 	%fd66, 0d0000000000000000;
	mov.u32 	%r36, %r2;
$L__BB0_3:
	.pragma "nounroll";
	and.b32  	%r39, %r17, 2147483640;
	mul.wide.s32 	%rd25, %r36, 8;
	add.s64 	%rd26, %rd3, %rd25;
	add.s64 	%rd27, %rd4, %rd25;
	add.s64 	%rd28, %rd5, %rd25;
	add.s64 	%rd29, %rd6, %rd25;
	add.s64 	%rd30, %rd7, %rd25;
	add.s64 	%rd31, %rd8, %rd25;
	add.s64 	%rd32, %rd9, %rd25;
	add.s64 	%rd33, %rd1, %rd25;
	ld.global.f64 	%fd16, [%rd66+-32];
	ld.global.f64 	%fd17, [%rd33];
	fma.rn.f64 	%fd18, %fd16, %fd17, %fd66;
	ld.global.f64 	%fd19, [%rd66+-24];
	ld.global.f64 	%fd20, [%rd26];
	fma.rn.f64 	%fd21, %fd19, %fd20, %fd18;
	ld.global.f64 	%fd22, [%rd66+-16];
	ld.global.f64 	%fd23, [%rd27];
	fma.rn.f64 	%fd24, %fd22, %fd23, %fd21;
	ld.global.f64 	%fd25, [%rd66+-8];
	ld.global.f64 	%fd26, [%rd28];
	fma.rn.f64 	%fd27, %fd25, %fd26, %fd24;
	ld.global.f64 	%fd28, [%rd66];
	ld.global.f64 	%fd29, [%rd29];
	fma.rn.f64 	%fd30, %fd28, %fd29, %fd27;
	ld.global.f64 	%fd31, [%rd66+8];
	ld.global.f64 	%fd32, [%rd30];
	fma.rn.f64 	%fd33, %fd31, %fd32, %fd30;
	ld.global.f64 	%fd34, [%rd66+16];
	ld.global.f64 	%fd35, [%rd31];
	fma.rn.f64 	%fd36, %fd34, %fd35, %fd33;
	ld.global.f64 	%fd37, [%rd66+24];
	ld.global.f64 	%fd38, [%rd32];
	fma.rn.f64 	%fd66, %fd37, %fd38, %fd36;
	add.s32 	%r37, %r37, 8;
	shl.b32 	%r27, %r17, 3;
	add.s32 	%r36, %r36, %r27;
	add.s64 	%rd66, %rd66, 64;
	setp.ne.s32 	%p3, %r37, 0;
	@%p3 bra 	$L__BB0_3;
$L__BB0_4:
	setp.eq.s32 	%p4, %r4, 0;
	@%p4 bra 	$L__BB0_12;
	and.b32  	%r12, %r17, 3;
	setp.lt.u32 	%p5, %r4, 4;
	@%p5 bra 	$L__BB0_7;
	add.s32 	%r28, %r39, %r3;
	mul.wide.u32 	%rd34, %r28, 8;
	add.s64 	%rd35, %rd2, %rd34;
	ld.global.f64 	%fd40, [%rd35];
	mad.lo.s32 	%r29, %r39, %r17, %r2;
	mul.wide.s32 	%rd36, %r29, 8;
	add.s64 	%rd37, %rd1, %rd36;
	ld.global.f64 	%fd41, [%rd37];
	fma.rn.f64 	%fd42, %fd40, %fd41, %fd66;
	cvt.u64.u32 	%rd38, %r3;
	cvt.u64.u32 	%rd39, %r39;
	add.s64 	%rd40, %rd39, %rd38;
	shl.b64 	%rd41, %rd40, 3;
	add.s64 	%rd42, %rd2, %rd41;
	ld.global.f64 	%fd43, [%rd42+8];
	mul.wide.s32 	%rd43, %r17, 8;
	add.s64 	%rd44, %rd37, %rd43;
	ld.global.f64 	%fd44, [%rd44];
	fma.rn.f64 	%fd45, %fd43, %fd44, %fd42;
	ld.global.f64 	%fd46, [%rd42+16];
	add.s64 	%rd45, %rd44, %rd43;
	ld.global.f64 	%fd47, [%rd45];
	fma.rn.f64 	%fd48, %fd46, %fd47, %fd45;
	ld.global.f64 	%fd49, [%rd42+24];
	add.s64 	%rd46, %rd45, %rd43;
	ld.global.f64 	%fd50, [%rd46];
	fma.rn.f64 	%fd66, %fd49, %fd50, %fd48;
	add.s32 	%r39, %r39, 4;
$L__BB0_7:
	setp.eq.s32 	%p6, %r12, 0;
	@%p6 bra 	$L__BB0_12;
	setp.eq.s32 	%p7, %r12, 1;
	@%p7 bra 	$L__BB0_10;
	add.s32 	%r30, %r39, %r3;
	mul.wide.u32 	%rd47, %r30, 8;
	add.s64 	%rd48, %rd2, %rd47;
	ld.global.f64 	%fd52, [%rd48];
	mad.lo.s32 	%r31, %r39, %r17, %r2;
	mul.wide.s32 	%rd49, %r31, 8;
	add.s64 	%rd50, %rd1, %rd49;
	ld.global.f64 	%fd53, [%rd50];
	fma.rn.f64 	%fd54, %fd52, %fd53, %fd66;
	cvt.u64.u32 	%rd51, %r3;
	cvt.u64.u32 	%rd52, %r39;
	add.s64 	%rd53, %rd52, %rd51;
	shl.b64 	%rd54, %rd53, 3;
	add.s64 	%rd55, %rd2, %rd54;
	ld.global.f64 	%fd55, [%rd55+8];
	mul.wide.s32 	%rd56, %r17, 8;
	add.s64 	%rd57, %rd50, %rd56;
	ld.global.f64 	%fd56, [%rd57];
	fma.rn.f64 	%fd66, %fd55, %fd56, %fd54;
	add.s32 	%r39, %r39, 2;
$L__BB0_10:
	and.b32  	%r32, %r17, 1;
	setp.eq.b32 	%p8, %r32, 1;
	not.pred 	%p9, %p8;
	@%p9 bra 	$L__BB0_12;
	add.s32 	%r33, %r39, %r3;
	mul.wide.u32 	%rd58, %r33, 8;
	add.s64 	%rd59, %rd2, %rd58;
	ld.global.f64 	%fd57, [%rd59];
	mad.lo.s32 	%r34, %r39, %r17, %r2;
	mul.wide.s32 	%rd60, %r34, 8;
	add.s64 	%rd61, %rd1, %rd60;
	ld.global.f64 	%fd58, [%rd61];
	fma.rn.f64 	%fd66, %fd57, %fd58, %fd66;
$L__BB0_12:
	ld.param.u64 	%rd65, [_Z9matrixDotPdS_S_i_param_2];
	add.s32 	%r35, %r3, %r2;
	cvta.to.global.u64 	%rd62, %rd65;
	mul.wide.s32 	%rd63, %r35, 8;
	add.s64 	%rd64, %rd62, %rd63;
	st.global.f64 	[%rd64], %fd66;
$L__BB0_13:
	ret;

}


// ===== COMPILED SASS (sm_100) =====

	.target	sm_100

	.elftype	@"ET_EXEC"


//--------------------- .note.nv.tkinfo           --------------------------
	.section	.note.nv.tkinfo,"",@"SHT_NOTE"
	.sectionflags	@"SHF_NOTE_NV_TKINFO"
	.tkinfo
        /*0018*/ 	.word	0x00000002
        /*0030*/ 	.string	""
        /*0030*/ 	.string	"ptxas"
        /*0030*/ 	.string	"Cuda compilation tools, release 13.0, V13.0.88"
        /*0030*/ 	.string	"Build cuda_13.0.r13.0/compiler.36424714_0"
        /*0030*/ 	.string	"-arch sm_100 -m 64 "



//--------------------- .note.nv.cuinfo           --------------------------
	.section	.note.nv.cuinfo,"",@"SHT_NOTE"
	.sectionflags	@"SHF_NOTE_NV_CUINFO"
        /*0018*/ 	.short	0x0002
        /*001a*/ 	.short	0x0064
        /*001c*/ 	.short	0x0082
	.zero		2


//--------------------- .nv.info                  --------------------------
	.section	.nv.info,"",@"SHT_CUDA_INFO"
	.align	4


	//----- nvinfo : EIATTR_REGCOUNT
	.align		4
        /*0000*/ 	.byte	0x04, 0x2f
        /*0002*/ 	.short	(.L_1 - .L_0)
	.align		4
.L_0:
        /*0004*/ 	.word	index@(_Z9matrixDotPdS_S_i)
        /*0008*/ 	.word	0x0000001e


	//----- nvinfo : EIATTR_FRAME_SIZE
	.align		4
.L_1:
        /*000c*/ 	.byte	0x04, 0x11
        /*000e*/ 	.short	(.L_3 - .L_2)
	.align		4
.L_2:
        /*0010*/ 	.word	index@(_Z9matrixDotPdS_S_i)
        /*0014*/ 	.word	0x00000000


	//----- nvinfo : EIATTR_MIN_STACK_SIZE
	.align		4
.L_3:
        /*0018*/ 	.byte	0x04, 0x12
        /*001a*/ 	.short	(.L_5 - .L_4)
	.align		4
.L_4:
        /*001c*/ 	.word	index@(_Z9matrixDotPdS_S_i)
        /*0020*/ 	.word	0x00000000
.L_5:


//--------------------- .nv.compat                --------------------------
	.section	.nv.compat,"",@"SHT_CUDA_COMPAT_INFO"
	.align	4
        /*0000*/ 	.byte	0x02, 0x09, 0x00, 0x00, 0x02, 0x02, 0x01, 0x00, 0x02, 0x05, 0x05, 0x00, 0x03, 0x07, 0x01, 0x01
        /*0010*/ 	.byte	0x02, 0x03, 0x00, 0x00, 0x02, 0x06, 0x01, 0x00, 0x04, 0x0b, 0x08, 0x00, 0x01, 0x00, 0x00, 0x00
        /*0020*/ 	.byte	0x00, 0x00, 0x00, 0x00


//--------------------- .nv.info._Z9matrixDotPdS_S_i --------------------------
	.section	.nv.info._Z9matrixDotPdS_S_i,"",@"SHT_CUDA_INFO"
	.sectionflags	@""
	.align	4


	//----- nvinfo : EIATTR_CUDA_API_VERSION
	.align		4
        /*0000*/ 	.byte	0x04, 0x37
        /*0002*/ 	.short	(.L_7 - .L_6)
.L_6:
        /*0004*/ 	.word	0x00000082


	//----- nvinfo : EIATTR_KPARAM_INFO
	.align		4
.L_7:
        /*0008*/ 	.byte	0x04, 0x17
        /*000a*/ 	.short	(.L_9 - .L_8)
.L_8:
        /*000c*/ 	.word	0x00000000
        /*0010*/ 	.short	0x0003
        /*0012*/ 	.short	0x0018
        /*0014*/ 	.byte	0x00, 0xf0, 0x11, 0x00


	//----- nvinfo : EIATTR_KPARAM_INFO
	.align		4
.L_9:
        /*0018*/ 	.byte	0x04, 0x17
        /*001a*/ 	.short	(.L_11 - .L_10)
.L_10:
        /*001c*/ 	.word	0x00000000
        /*0020*/ 	.short	0x0002
        /*0022*/ 	.short	0x0010
        /*0024*/ 	.byte	0x00, 0xf5, 0x21, 0x00


	//----- nvinfo : EIATTR_KPARAM_INFO
	.align		4
.L_11:
        /*0028*/ 	.byte	0x04, 0x17
        /*002a*/ 	.short	(.L_13 - .L_12)
.L_12:
        /*002c*/ 	.word	0x00000000
        /*0030*/ 	.short	0x0001
        /*0032*/ 	.short	0x0008
        /*0034*/ 	.byte	0x00, 0xf5, 0x21, 0x00


	//----- nvinfo : EIATTR_KPARAM_INFO
	.align		4
.L_13:
        /*0038*/ 	.byte	0x04, 0x17
        /*003a*/ 	.short	(.L_15 - .L_14)
.L_14:
        /*003c*/ 	.word	0x00000000
        /*0040*/ 	.short	0x0000
        /*0042*/ 	.short	0x0000
        /*0044*/ 	.byte	0x00, 0xf5, 0x21, 0x00


	//----- nvinfo : EIATTR_SPARSE_MMA_MASK
	.align		4
.L_15:
        /*0048*/ 	.byte	0x03, 0x50
        /*004a*/ 	.short	0x0000


	//----- nvinfo : EIATTR_MAXREG_COUNT
	.align		4
        /*004c*/ 	.byte	0x03, 0x1b
        /*004e*/ 	.short	0x00ff


	//----- nvinfo : EIATTR_MERCURY_ISA_VERSION
	.align		4
        /*0050*/ 	.byte	0x03, 0x5f
        /*0052*/ 	.short	0x0101


	//----- nvinfo : EIATTR_VRC_CTA_INIT_COUNT
	.align		4
        /*0054*/ 	.byte	0x02, 0x4a
	.zero		1
	.zero		1


	//----- nvinfo : EIATTR_EXIT_INSTR_OFFSETS
	.align		4
        /*0058*/ 	.byte	0x04, 0x1c
        /*005a*/ 	.short	(.L_17 - .L_16)


	//   ....[0]....
.L_16:
        /*005c*/ 	.word	0x000000a0


	//   ....[1]....
        /*0060*/ 	.word	0x00000ab0


	//----- nvinfo : EIATTR_CBANK_PARAM_SIZE
	.align		4
.L_17:
        /*0064*/ 	.byte	0x03, 0x19
        /*0066*/ 	.short	0x001c


	//----- nvinfo : EIATTR_PARAM_CBANK
	.align		4
        /*0068*/ 	.byte	0x04, 0x0a
        /*006a*/ 	.short	(.L_19 - .L_18)
	.align		4
.L_18:
        /*006c*/ 	.word	index@(.nv.constant0._Z9matrixDotPdS_S_i)
        /*0070*/ 	.short	0x0380
        /*0072*/ 	.short	0x001c


	//----- nvinfo : EIATTR_SW_WAR
	.align		4
.L_19:
        /*0074*/ 	.byte	0x04, 0x36
        /*0076*/ 	.short	(.L_21 - .L_20)
.L_20:
        /*0078*/ 	.word	0x00000008
.L_21:


//--------------------- .nv.callgraph             --------------------------
	.section	.nv.callgraph,"",@"SHT_CUDA_CALLGRAPH"
	.align	4
	.sectionentsize	8
	.align		4
        /*0000*/ 	.word	0x00000000
	.align		4
        /*0004*/ 	.word	0xffffffff
	.align		4
        /*0008*/ 	.word	0x00000000
	.align		4
        /*000c*/ 	.word	0xfffffffe
	.align		4
        /*0010*/ 	.word	0x00000000
	.align		4
        /*0014*/ 	.word	0xfffffffd
	.align		4
        /*0018*/ 	.word	0x00000000
	.align		4
        /*001c*/ 	.word	0xfffffffc


//--------------------- .text._Z9matrixDotPdS_S_i --------------------------
	.section	.text._Z9matrixDotPdS_S_i,"ax",@progbits
	.align	128
        .global         _Z9matrixDotPdS_S_i
        .type           _Z9matrixDotPdS_S_i,@function
        .size           _Z9matrixDotPdS_S_i,(.L_x_5 - _Z9matrixDotPdS_S_i)
        .other          _Z9matrixDotPdS_S_i,@"STO_CUDA_ENTRY STV_DEFAULT"
_Z9matrixDotPdS_S_i:
.text._Z9matrixDotPdS_S_i:
[----:B------:R-:W-:Y:S01]  /*0000*/  LDC R1, c[0x0][0x37c] ;  /* 0x0000df00ff017b82 */ /* 0x000fe20000000800 */
[----:B------:R-:W0:Y:S01]  /*0010*/  S2R R21, SR_CTAID.Y ;  /* 0x0000000000157919 */ /* 0x000e220000002600 */
[----:B------:R-:W1:Y:S01]  /*0020*/  LDCU UR18, c[0x0][0x398] ;  /* 0x00007300ff1277ac */ /* 0x000e620008000800 */
[----:B------:R-:W0:Y:S01]  /*0030*/  S2R R0, SR_TID.Y ;  /* 0x0000000000007919 */ /* 0x000e220000002200 */
[----:B------:R-:W2:Y:S01]  /*0040*/  S2R R2, SR_CTAID.X ;  /* 0x0000000000027919 */ /* 0x000ea20000002500 */
[----:B------:R-:W2:Y:S01]  /*0050*/  S2R R3, SR_TID.X ;  /* 0x0000000000037919 */ /* 0x000ea20000002100 */
[----:B0-----:R-:W-:Y:S01]  /*0060*/  LEA R21, R21, R0, 0x4 ;  /* 0x0000000015157211 */ /* 0x001fe200078e20ff */
[----:B--2---:R-:W-:-:S05]  /*0070*/  IMAD R0, R2, 0x10, R3 ;  /* 0x0000001002007824 */ /* 0x004fca00078e0203 */
[----:B------:R-:W-:-:S04]  /*0080*/  VIMNMX R2, PT, PT, R21, R0, !PT ;  /* 0x0000000015027248 */ /* 0x000fc80007fe0100 */
[----:B-1----:R-:W-:-:S13]  /*0090*/  ISETP.GE.AND P0, PT, R2, UR18, PT ;  /* 0x0000001202007c0c */ /* 0x002fda000bf06270 */
[----:B------:R-:W-:Y:S05]  /*00a0*/  @P0 EXIT ;  /* 0x000000000000094d */ /* 0x000fea0003800000 */
[----:B------:R-:W-:Y:S02]  /*00b0*/  UISETP.GE.U32.AND UP0, UPT, UR18, 0x8, UPT ;  /* 0x000000081200788c */ /* 0x000fe4000bf06070 */
[----:B------:R-:W-:Y:S01]  /*00c0*/  IMAD R21, R21, UR18, RZ ;  /* 0x0000001215157c24 */ /* 0x000fe2000f8e02ff */
[----:B------:R-:W-:Y:S01]  /*00d0*/  CS2R R12, SRZ ;  /* 0x00000000000c7805 */ /* 0x000fe2000001ff00 */
[----:B------:R-:W0:Y:S01]  /*00e0*/  LDCU.64 UR16, c[0x0][0x358] ;  /* 0x00006b00ff1077ac */ /* 0x000e220008000a00 */
[----:B------:R-:W-:-:S04]  /*00f0*/  UMOV UR4, URZ ;  /* 0x000000ff00047c82 */ /* 0x000fc80008000000 */
[----:B------:R-:W-:Y:S05]  /*0100*/  BRA.U !UP0, `(.L_x_0) ;  /* 0x0000000508147547 */ /* 0x000fea000b800000 */
[----:B------:R-:W1:Y:S01]  /*0110*/  LDCU.128 UR20, c[0x0][0x380] ;  /* 0x00007000ff1477ac */ /* 0x000e620008000c00 */
[----:B------:R-:W-:Y:S01]  /*0120*/  IMAD.MOV.U32 R20, RZ, RZ, R0 ;  /* 0x000000ffff147224 */ /* 0x000fe200078e0000 */
[----:B------:R-:W-:Y:S01]  /*0130*/  CS2R R12, SRZ ;  /* 0x00000000000c7805 */ /* 0x000fe2000001ff00 */
[----:B------:R-:W-:-:S04]  /*0140*/  ULOP3.LUT UR4, UR18, 0x7ffffff8, URZ, 0xc0, !UPT ;  /* 0x7ffffff812047892 */ /* 0x000fc8000f8ec0ff */
[----:B------:R-:W-:Y:S01]  /*0150*/  UIADD3 UR4, UPT, UPT, -UR4, URZ, URZ ;  /* 0x000000ff04047290 */ /* 0x000fe2000fffe1ff */
[----:B-1----:R-:W-:Y:S01]  /*0160*/  MOV R2, UR20 ;  /* 0x0000001400027c02 */ /* 0x002fe20008000f00 */
[----:B------:R-:W-:Y:S01]  /*0170*/  IMAD.U32 R3, RZ, RZ, UR21 ;  /* 0x00000015ff037e24 */ /* 0x000fe2000f8e00ff */
[----:B------:R-:W-:Y:S02]  /*0180*/  UIMAD.WIDE UR6, UR18, 0x18, UR22 ;  /* 0x00000018120678a5 */ /* 0x000fe4000f8e0216 */
[----:B------:R-:W-:Y:S01]  /*0190*/  UIMAD.WIDE UR8, UR18, 0x20, UR22 ;  /* 0x00000020120878a5 */ /* 0x000fe2000f8e0216 */
[----:B------:R-:W-:Y:S01]  /*01a0*/  IMAD.WIDE.U32 R2, R21, 0x8, R2 ;  /* 0x0000000815027825 */ /* 0x000fe200078e0002 */
[----:B------:R-:W-:Y:S02]  /*01b0*/  UIMAD.WIDE UR10, UR18, 0x28, UR22 ;  /* 0x00000028120a78a5 */ /* 0x000fe4000f8e0216 */
[----:B------:R-:W-:Y:S01]  /*01c0*/  UIMAD.WIDE UR12, UR18, 0x30, UR22 ;  /* 0x00000030120c78a5 */ /* 0x000fe2000f8e0216 */
[----:B------:R-:W-:Y:S01]  /*01d0*/  IADD3 R8, P0, PT, R2, 0x20, RZ ;  /* 0x0000002002087810 */ /* 0x000fe20007f1e0ff */
[----:B------:R-:W-:-:S03]  /*01e0*/  UIMAD.WIDE UR14, UR18, 0x38, UR22 ;  /* 0x00000038120e78a5 */ /* 0x000fc6000f8e0216 */
[----:B------:R-:W-:-:S09]  /*01f0*/  IADD3.X R9, PT, PT, RZ, R3, RZ, P0, !PT ;  /* 0x00000003ff097210 */ /* 0x000fd200007fe4ff */
.L_x_1:
[----:B------:R-:W-:Y:S01]  /*0200*/  HFMA2 R23, -RZ, RZ, 0, 4.76837158203125e-07 ;  /* 0x00000008ff177431 */ /* 0x000fe200000001ff */
[----:B------:R-:W-:Y:S01]  /*0210*/  UIMAD.WIDE UR24, UR18, 0x8, UR22 ;  /* 0x00000008121878a5 */ /* 0x000fe2000f8e0216 */
[----:B------:R-:W-:Y:S01]  /*0220*/  IMAD.MOV.U32 R2, RZ, RZ, R8 ;  /* 0x000000ffff027224 */ /* 0x000fe200078e0008 */
[----:B------:R-:W-:Y:S01]  /*0230*/  MOV R3, R9 ;  /* 0x0000000900037202 */ /* 0x000fe20000000f00 */
[----:B------:R-:W-:-:S03]  /*0240*/  UIMAD.WIDE UR20, UR18, 0x10, UR22 ;  /* 0x00000010121478a5 */ /* 0x000fc6000f8e0216 */
[----:B------:R-:W-:Y:S01]  /*0250*/  MOV R19, UR25 ;  /* 0x0000001900137c02 */ /* 0x000fe20008000f00 */
[----:B------:R-:W-:Y:S01]  /*0260*/  IMAD.U32 R18, RZ, RZ, UR24 ;  /* 0x00000018ff127e24 */ /* 0x000fe2000f8e00ff */
[----:B0-----:R-:W2:Y:S01]  /*0270*/  LDG.E.64 R24, desc[UR16][R2.64+-0x20] ;  /* 0xffffe01002187981 */ /* 0x001ea2000c1e1b00 */
[C---:B------:R-:W-:Y:S01]  /*0280*/  IMAD.WIDE R22, R20.reuse, R23, UR22 ;  /* 0x0000001614167e25 */ /* 0x040fe2000f8e0217 */
[----:B------:R-:W-:Y:S02]  /*0290*/  MOV R17, UR21 ;  /* 0x0000001500117c02 */ /* 0x000fe40008000f00 */
[----:B------:R-:W3:Y:S01]  /*02a0*/  LDG.E.64 R10, desc[UR16][R2.64+-0x18] ;  /* 0xffffe810020a7981 */ /* 0x000ee2000c1e1b00 */
[----:B------:R-:W-:-:S03]  /*02b0*/  IMAD.WIDE R18, R20, 0x8, R18 ;  /* 0x0000000814127825 */ /* 0x000fc600078e0212 */
[----:B------:R-:W2:Y:S01]  /*02c0*/  LDG.E.64 R22, desc[UR16][R22.64] ;  /* 0x0000001016167981 */ /* 0x000ea2000c1e1b00 */
[----:B------:R-:W-:-:S03]  /*02d0*/  IMAD.U32 R16, RZ, RZ, UR20 ;  /* 0x00000014ff107e24 */ /* 0x000fc6000f8e00ff */
[----:B------:R-:W3:Y:S01]  /*02e0*/  LDG.E.64 R18, desc[UR16][R18.64] ;  /* 0x0000001012127981 */ /* 0x000ee2000c1e1b00 */
[----:B------:R-:W-:-:S03]  /*02f0*/  IMAD.WIDE R16, R20, 0x8, R16 ;  /* 0x0000000814107825 */ /* 0x000fc600078e0210 */
[----:B------:R-:W4:Y:S01]  /*0300*/  LDG.E.64 R14, desc[UR16][R2.64+-0x10] ;  /* 0xfffff010020e7981 */ /* 0x000f22000c1e1b00 */
[----:B------:R-:W-:-:S03]  /*0310*/  IMAD.MOV.U32 R9, RZ, RZ, 0x8 ;  /* 0x00000008ff097424 */ /* 0x000fc600078e00ff */
[----:B------:R-:W4:Y:S01]  /*0320*/  LDG.E.64 R16, desc[UR16][R16.64] ;  /* 0x0000001010107981 */ /* 0x000f22000c1e1b00 */
[----:B------:R-:W-:-:S03]  /*0330*/  IMAD.WIDE R8, R20, R9, UR6 ;  /* 0x0000000614087e25 */ /* 0x000fc6000f8e0209 */
[----:B------:R-:W5:Y:S04]  /*0340*/  LDG.E.64 R6, desc[UR16][R2.64+-0x8] ;  /* 0xfffff81002067981 */ /* 0x000f68000c1e1b00 */
[----:B------:R-:W5:Y:S01]  /*0350*/  LDG.E.64 R8, desc[UR16][R8.64] ;  /* 0x0000001008087981 */ /* 0x000f62000c1e1b00 */
[----:B------:R-:W-:-:S05]  /*0360*/  HFMA2 R5, -RZ, RZ, 0, 4.76837158203125e-07 ;  /* 0x00000008ff057431 */ /* 0x000fca00000001ff */
[----:B------:R-:W-:-:S06]  /*0370*/  IMAD.WIDE R4, R20, R5, UR8 ;  /* 0x0000000814047e25 */ /* 0x000fcc000f8e0205 */
[----:B------:R-:W5:Y:S01]  /*0380*/  LDG.E.64 R4, desc[UR16][R4.64] ;  /* 0x0000001004047981 */ /* 0x000f62000c1e1b00 */
[----:B--2---:R-:W-:Y:S01]  /*0390*/  DFMA R24, R24, R22, R12 ;  /* 0x000000161818722b */ /* 0x004fe2000000000c */
[----:B------:R-:W-:Y:S02]  /*03a0*/  IMAD.MOV.U32 R23, RZ, RZ, 0x8 ;  /* 0x00000008ff177424 */ /* 0x000fe400078e00ff */
[----:B------:R-:W2:Y:S02]  /*03b0*/  LDG.E.64 R12, desc[UR16][R2.64] ;  /* 0x00000010020c7981 */ /* 0x000ea4000c1e1b00 */
[----:B------:R-:W-:-:S03]  /*03c0*/  IMAD.WIDE R22, R20, R23, UR10 ;  /* 0x0000000a14167e25 */ /* 0x000fc6000f8e0217 */
[----:B---3--:R-:W-:Y:S01]  /*03d0*/  DFMA R18, R10, R18, R24 ;  /* 0x000000120a12722b */ /* 0x008fe20000000018 */
[----:B------:R-:W-:Y:S01]  /*03e0*/  MOV R25, 0x8 ;  /* 0x0000000800197802 */ /* 0x000fe20000000f00 */
[----:B------:R-:W3:Y:S04]  /*03f0*/  LDG.E.64 R10, desc[UR16][R2.64+0x8] ;  /* 0x00000810020a7981 */ /* 0x000ee8000c1e1b00 */
[----:B------:R-:W3:Y:S01]  /*0400*/  LDG.E.64 R22, desc[UR16][R22.64] ;  /* 0x0000001016167981 */ /* 0x000ee2000c1e1b00 */
[C---:B------:R-:W-:Y:S01]  /*0410*/  IMAD.WIDE R24, R20.reuse, R25, UR12 ;  /* 0x0000000c14187e25 */ /* 0x040fe2000f8e0219 */
[----:B----4-:R-:W-:Y:S01]  /*0420*/  DFMA R16, R14, R16, R18 ;  /* 0x000000100e10722b */ /* 0x010fe20000000012 */
[----:B------:R-:W-:Y:S01]  /*0430*/  MOV R19, 0x8 ;  /* 0x0000000800137802 */ /* 0x000fe20000000f00 */
[----:B------:R-:W4:Y:S04]  /*0440*/  LDG.E.64 R14, desc[UR16][R2.64+0x10] ;  /* 0x00001010020e7981 */ /* 0x000f28000c1e1b00 */
[----:B------:R-:W4:Y:S01]  /*0450*/  LDG.E.64 R24, desc[UR16][R24.64] ;  /* 0x0000001018187981 */ /* 0x000f22000c1e1b00 */
[----:B------:R-:W-:Y:S01]  /*0460*/  IMAD.WIDE R18, R20, R19, UR14 ;  /* 0x0000000e14127e25 */ /* 0x000fe2000f8e0213 */
[----:B-----5:R-:W-:-:S02]  /*0470*/  DFMA R8, R6, R8, R16 ;  /* 0x000000080608722b */ /* 0x020fc40000000010 */
[----:B------:R-:W5:Y:S04]  /*0480*/  LDG.E.64 R6, desc[UR16][R2.64+0x18] ;  /* 0x0000181002067981 */ /* 0x000f68000c1e1b00 */
[----:B------:R-:W5:Y:S01]  /*0490*/  LDG.E.64 R18, desc[UR16][R18.64] ;  /* 0x0000001012127981 */ /* 0x000f62000c1e1b00 */
[----:B------:R-:W-:-:S04]  /*04a0*/  UIADD3 UR4, UPT, UPT, UR4, 0x8, URZ ;  /* 0x0000000804047890 */ /* 0x000fc8000fffe0ff */
[----:B------:R-:W-:Y:S01]  /*04b0*/  UISETP.NE.AND UP0, UPT, UR4, URZ, UPT ;  /* 0x000000ff0400728c */ /* 0x000fe2000bf05270 */
[----:B--2---:R-:W-:-:S08]  /*04c0*/  DFMA R4, R12, R4, R8 ;  /* 0x000000040c04722b */ /* 0x004fd00000000008 */
[----:B---3--:R-:W-:-:S08]  /*04d0*/  DFMA R4, R10, R22, R4 ;  /* 0x000000160a04722b */ /* 0x008fd00000000004 */
[----:B----4-:R-:W-:Y:S01]  /*04e0*/  DFMA R4, R14, R24, R4 ;  /* 0x000000180e04722b */ /* 0x010fe20000000004 */
[----:B------:R-:W-:-:S07]  /*04f0*/  IADD3 R8, P0, PT, R2, 0x40, RZ ;  /* 0x0000004002087810 */ /* 0x000fce0007f1e0ff */
[----:B-----5:R-:W-:Y:S01]  /*0500*/  DFMA R12, R6, R18, R4 ;  /* 0x00000012060c722b */ /* 0x020fe20000000004 */
[----:B------:R-:W-:Y:S01]  /*0510*/  IMAD.U32 R5, RZ, RZ, UR18 ;  /* 0x00000012ff057e24 */ /* 0x000fe2000f8e00ff */
[----:B------:R-:W-:-:S04]  /*0520*/  IADD3.X R9, PT, PT, RZ, R3, RZ, P0, !PT ;  /* 0x00000003ff097210 */ /* 0x000fc800007fe4ff */
[----:B------:R-:W-:Y:S01]  /*0530*/  LEA R20, R5, R20, 0x3 ;  /* 0x0000001405147211 */ /* 0x000fe200078e18ff */
[----:B------:R-:W-:Y:S06]  /*0540*/  BRA.U UP0, `(.L_x_1) ;  /* 0xfffffffd002c7547 */ /* 0x000fec000b83ffff */
[----:B------:R-:W-:-:S12]  /*0550*/  ULOP3.LUT UR4, UR18, 0x7ffffff8, URZ, 0xc0, !UPT ;  /* 0x7ffffff812047892 */ /* 0x000fd8000f8ec0ff */
.L_x_0:
[----:B------:R-:W-:-:S04]  /*0560*/  ULOP3.LUT UR6, UR18, 0x7, URZ, 0xc0, !UPT ;  /* 0x0000000712067892 */ /* 0x000fc8000f8ec0ff */
[----:B------:R-:W-:-:S09]  /*0570*/  UISETP.NE.AND UP0, UPT, UR6, URZ, UPT ;  /* 0x000000ff0600728c */ /* 0x000fd2000bf05270 */
[----:B------:R-:W-:Y:S05]  /*0580*/  BRA.U !UP0, `(.L_x_2) ;  /* 0x0000000508387547 */ /* 0x000fea000b800000 */
[----:B------:R-:W-:Y:S02]  /*0590*/  UISETP.GE.U32.AND UP0, UPT, UR6, 0x4, UPT ;  /* 0x000000040600788c */ /* 0x000fe4000bf06070 */
[----:B------:R-:W-:-:S04]  /*05a0*/  ULOP3.LUT UR5, UR18, 0x3, URZ, 0xc0, !UPT ;  /* 0x0000000312057892 */ /* 0x000fc8000f8ec0ff */
[----:B------:R-:W-:-:S03]  /*05b0*/  UISETP.NE.AND UP1, UPT, UR5, URZ, UPT ;  /* 0x000000ff0500728c */ /* 0x000fc6000bf25270 */
[----:B------:R-:W-:Y:S08]  /*05c0*/  BRA.U !UP0, `(.L_x_3) ;  /* 0x00000001087c7547 */ /* 0x000ff0000b800000 */
[----:B------:R-:W1:Y:S01]  /*05d0*/  LDC.64 R10, c[0x0][0x380] ;  /* 0x0000e000ff0a7b82 */ /* 0x000e620000000a00 */
[----:B------:R-:W2:Y:S01]  /*05e0*/  LDCU.64 UR6, c[0x0][0x380] ;  /* 0x00007000ff0677ac */ /* 0x000ea20008000a00 */
[----:B------:R-:W-:Y:S01]  /*05f0*/  IMAD.U32 R5, RZ, RZ, UR4 ;  /* 0x00000004ff057e24 */ /* 0x000fe2000f8e00ff */
[C---:B------:R-:W-:Y:S01]  /*0600*/  IADD3 R3, PT, PT, R21.reuse, UR4, RZ ;  /* 0x0000000415037c10 */ /* 0x040fe2000fffe0ff */
[----:B------:R-:W-:Y:S01]  /*0610*/  IMAD.U32 R23, RZ, RZ, UR18 ;  /* 0x00000012ff177e24 */ /* 0x000fe2000f8e00ff */
[----:B------:R-:W-:Y:S01]  /*0620*/  IADD3 R2, P0, PT, R21, UR4, RZ ;  /* 0x0000000415027c10 */ /* 0x000fe2000ff1e0ff */
[----:B------:R-:W-:Y:S02]  /*0630*/  IMAD R5, R5, UR18, R0 ;  /* 0x0000001205057c24 */ /* 0x000fe4000f8e0200 */
[----:B------:R-:W3:Y:S01]  /*0640*/  LDC.64 R18, c[0x0][0x388] ;  /* 0x0000e200ff127b82 */ /* 0x000ee20000000a00 */
[----:B------:R-:W-:Y:S01]  /*0650*/  MOV R25, UR18 ;  /* 0x0000001200197c02 */ /* 0x000fe20008000f00 */
[----:B-1----:R-:W-:Y:S01]  /*0660*/  IMAD.WIDE.U32 R10, R3, 0x8, R10 ;  /* 0x00000008030a7825 */ /* 0x002fe200078e000a */
[----:B------:R-:W-:-:S02]  /*0670*/  IADD3.X R3, PT, PT, RZ, RZ, RZ, P0, !PT ;  /* 0x000000ffff037210 */ /* 0x000fc400007fe4ff */
[----:B--2---:R-:W-:-:S03]  /*0680*/  LEA R16, P0, R2, UR6, 0x3 ;  /* 0x0000000602107c11 */ /* 0x004fc6000f8018ff */
[----:B0-----:R-:W2:Y:S01]  /*0690*/  LDG.E.64 R10, desc[UR16][R10.64] ;  /* 0x000000100a0a7981 */ /* 0x001ea2000c1e1b00 */
[----:B---3--:R-:W-:Y:S01]  /*06a0*/  IMAD.WIDE R18, R5, 0x8, R18 ;  /* 0x0000000805127825 */ /* 0x008fe200078e0212 */
[----:B------:R-:W-:-:S04]  /*06b0*/  LEA.HI.X R17, R2, UR7, R3, 0x3, P0 ;  /* 0x0000000702117c11 */ /* 0x000fc800080f1c03 */
[----:B------:R-:W2:Y:S01]  /*06c0*/  LDG.E.64 R14, desc[UR16][R18.64] ;  /* 0x00000010120e7981 */ /* 0x000ea2000c1e1b00 */
[----:B------:R-:W-:-:S03]  /*06d0*/  IMAD.WIDE R22, R23, 0x8, R18 ;  /* 0x0000000817167825 */ /* 0x000fc600078e0212 */
[----:B------:R-:W3:Y:S04]  /*06e0*/  LDG.E.64 R6, desc[UR16][R16.64+0x8] ;  /* 0x0000081010067981 */ /* 0x000ee8000c1e1b00 */
[----:B------:R-:W3:Y:S01]  /*06f0*/  LDG.E.64 R8, desc[UR16][R22.64] ;  /* 0x0000001016087981 */ /* 0x000ee2000c1e1b00 */
[----:B------:R-:W-:Y:S01]  /*0700*/  IMAD.WIDE R24, R25, 0x8, R22 ;  /* 0x0000000819187825 */ /* 0x000fe200078e0216 */
[----:B------:R-:W-:Y:S02]  /*0710*/  MOV R27, UR18 ;  /* 0x00000012001b7c02 */ /* 0x000fe40008000f00 */
[----:B------:R-:W4:Y:S04]  /*0720*/  LDG.E.64 R2, desc[UR16][R16.64+0x10] ;  /* 0x0000101010027981 */ /* 0x000f28000c1e1b00 */
[----:B------:R-:W4:Y:S01]  /*0730*/  LDG.E.64 R4, desc[UR16][R24.64] ;  /* 0x0000001018047981 */ /* 0x000f22000c1e1b00 */
[----:B------:R-:W-:-:S03]  /*0740*/  IMAD.WIDE R26, R27, 0x8, R24 ;  /* 0x000000081b1a7825 */ /* 0x000fc600078e0218 */
[----:B------:R-:W5:Y:S04]  /*0750*/  LDG.E.64 R18, desc[UR16][R16.64+0x18] ;  /* 0x0000181010127981 */ /* 0x000f68000c1e1b00 */
[----:B------:R-:W5:Y:S01]  /*0760*/  LDG.E.64 R26, desc[UR16][R26.64] ;  /* 0x000000101a1a7981 */ /* 0x000f62000c1e1b00 */
[----:B------:R-:W-:Y:S01]  /*0770*/  UIADD3 UR4, UPT, UPT, UR4, 0x4, URZ ;  /* 0x0000000404047890 */ /* 0x000fe2000fffe0ff */
[----:B--2---:R-:W-:-:S08]  /*0780*/  DFMA R10, R10, R14, R12 ;  /* 0x0000000e0a0a722b */ /* 0x004fd0000000000c */
[----:B---3--:R-:W-:-:S08]  /*0790*/  DFMA R6, R6, R8, R10 ;  /* 0x000000080606722b */ /* 0x008fd0000000000a */
[----:B----4-:R-:W-:-:S08]  /*07a0*/  DFMA R2, R2, R4, R6 ;  /* 0x000000040202722b */ /* 0x010fd00000000006 */
[----:B-----5:R-:W-:-:S11]  /*07b0*/  DFMA R12, R18, R26, R2 ;  /* 0x0000001a120c722b */ /* 0x020fd60000000002 */
.L_x_3:
[----:B------:R-:W-:Y:S05]  /*07c0*/  BRA.U !UP1, `(.L_x_2) ;  /* 0x0000000109a87547 */ /* 0x000fea000b800000 */
[----:B------:R-:W-:Y:S01]  /*07d0*/  UISETP.NE.AND UP0, UPT, UR5, 0x1, UPT ;  /* 0x000000010500788c */ /* 0x000fe2000bf05270 */
[----:B------:R-:W-:Y:S01]  /*07e0*/  IMAD.U32 R9, RZ, RZ, UR4 ;  /* 0x00000004ff097e24 */ /* 0x000fe2000f8e00ff */
[----:B------:R-:W-:Y:S02]  /*07f0*/  ULOP3.LUT UR5, UR18, 0x1, URZ, 0xc0, !UPT ;  /* 0x0000000112057892 */ /* 0x000fe4000f8ec0ff */
[----:B------:R-:W-:Y:S02]  /*0800*/  MOV R11, UR18 ;  /* 0x00000012000b7c02 */ /* 0x000fe40008000f00 */
[----:B------:R-:W-:Y:S01]  /*0810*/  PLOP3.LUT P1, PT, PT, PT, UP0, 0x80, 0x8 ;  /* 0x000000000008781c */ /* 0x000fe20003f2f008 */
[----:B------:R-:W-:-:S04]  /*0820*/  UISETP.NE.U32.AND UP1, UPT, UR5, 0x1, UPT ;  /* 0x000000010500788c */ /* 0x000fc8000bf25070 */
[----:B------:R-:W1:Y:S02]  /*0830*/  @UP0 LDCU.128 UR8, c[0x0][0x380] ;  /* 0x00007000ff0807ac */ /* 0x000e640008000c00 */
[----:B------:R-:W-:Y:S01]  /*0840*/  PLOP3.LUT P0, PT, PT, PT, UP1, 0x80, 0x8 ;  /* 0x000000000008781c */ /* 0x000fe20003f0f018 */
[----:B------:R-:W2:Y:S05]  /*0850*/  @UP0 LDCU.64 UR6, c[0x0][0x380] ;  /* 0x00007000ff0607ac */ /* 0x000eaa0008000a00 */
[C---:B------:R-:W-:Y:S01]  /*0860*/  @P1 IADD3 R7, PT, PT, R21.reuse, UR4, RZ ;  /* 0x0000000415071c10 */ /* 0x040fe2000fffe0ff */
[----:B------:R-:W3:Y:S01]  /*0870*/  @!UP1 LDCU.128 UR12, c[0x0][0x380] ;  /* 0x00007000ff0c97ac */ /* 0x000ee20008000c00 */
[----:B------:R-:W-:Y:S01]  /*0880*/  @P1 IADD3 R6, P2, PT, R21, UR4, RZ ;  /* 0x0000000415061c10 */ /* 0x000fe2000ff5e0ff */
[----:B------:R-:W-:Y:S01]  /*0890*/  @P1 IMAD R9, R9, UR18, R0 ;  /* 0x0000001209091c24 */ /* 0x000fe2000f8e0200 */
[----:B------:R-:W-:Y:S01]  /*08a0*/  @UP0 UIADD3 UR4, UPT, UPT, UR4, 0x2, URZ ;  /* 0x0000000204040890 */ /* 0x000fe2000fffe0ff */
[----:B-1----:R-:W-:Y:S01]  /*08b0*/  MOV R2, UR8 ;  /* 0x0000000800027c02 */ /* 0x002fe20008000f00 */
[----:B------:R-:W-:Y:S01]  /*08c0*/  IMAD.U32 R3, RZ, RZ, UR9 ;  /* 0x00000009ff037e24 */ /* 0x000fe2000f8e00ff */
[----:B------:R-:W-:-:S02]  /*08d0*/  MOV R4, UR10 ;  /* 0x0000000a00047c02 */ /* 0x000fc40008000f00 */
[----:B------:R-:W-:Y:S01]  /*08e0*/  MOV R5, UR11 ;  /* 0x0000000b00057c02 */ /* 0x000fe20008000f00 */
[----:B------:R-:W-:-:S04]  /*08f0*/  @P1 IMAD.WIDE.U32 R2, R7, 0x8, R2 ;  /* 0x0000000807021825 */ /* 0x000fc800078e0002 */
[----:B------:R-:W-:Y:S01]  /*0900*/  @P1 IMAD.WIDE R4, R9, 0x8, R4 ;  /* 0x0000000809041825 */ /* 0x000fe200078e0204 */
[----:B------:R-:W-:Y:S01]  /*0910*/  MOV R19, UR4 ;  /* 0x0000000400137c02 */ /* 0x000fe20008000f00 */
[----:B0-----:R-:W4:Y:S02]  /*0920*/  @P1 LDG.E.64 R2, desc[UR16][R2.64] ;  /* 0x0000001002021981 */ /* 0x001f24000c1e1b00 */
[----:B------:R-:W-:Y:S01]  /*0930*/  @P1 IMAD.X R7, RZ, RZ, RZ, P2 ;  /* 0x000000ffff071224 */ /* 0x000fe200010e06ff */
[----:B--2---:R-:W-:-:S04]  /*0940*/  @P1 LEA R8, P2, R6, UR6, 0x3 ;  /* 0x0000000606081c11 */ /* 0x004fc8000f8418ff */
[----:B------:R-:W-:Y:S01]  /*0950*/  @P1 LEA.HI.X R9, R6, UR7, R7, 0x3, P2 ;  /* 0x0000000706091c11 */ /* 0x000fe200090f1c07 */
[----:B------:R-:W-:Y:S02]  /*0960*/  @P1 IMAD.WIDE R6, R11, 0x8, R4 ;  /* 0x000000080b061825 */ /* 0x000fe400078e0204 */
[----:B------:R-:W4:Y:S01]  /*0970*/  @P1 LDG.E.64 R4, desc[UR16][R4.64] ;  /* 0x0000001004041981 */ /* 0x000f22000c1e1b00 */
[----:B---3--:R-:W-:Y:S01]  /*0980*/  MOV R14, UR12 ;  /* 0x0000000c000e7c02 */ /* 0x008fe20008000f00 */
[----:B------:R-:W-:Y:S01]  /*0990*/  IMAD.U32 R15, RZ, RZ, UR13 ;  /* 0x0000000dff0f7e24 */ /* 0x000fe2000f8e00ff */
[----:B------:R-:W-:Y:S01]  /*09a0*/  MOV R10, UR14 ;  /* 0x0000000e000a7c02 */ /* 0x000fe20008000f00 */
[----:B------:R-:W-:Y:S01]  /*09b0*/  IMAD.U32 R11, RZ, RZ, UR15 ;  /* 0x0000000fff0b7e24 */ /* 0x000fe2000f8e00ff */
[----:B------:R-:W-:Y:S01]  /*09c0*/  @!P0 IADD3 R17, PT, PT, R21, UR4, RZ ;  /* 0x0000000415118c10 */ /* 0x000fe2000fffe0ff */
[----:B------:R-:W-:Y:S01]  /*09d0*/  @!P0 IMAD R19, R19, UR18, R0 ;  /* 0x0000001213138c24 */ /* 0x000fe2000f8e0200 */
[----:B------:R-:W2:Y:S04]  /*09e0*/  @P1 LDG.E.64 R6, desc[UR16][R6.64] ;  /* 0x0000001006061981 */ /* 0x000ea8000c1e1b00 */
[----:B------:R-:W2:Y:S01]  /*09f0*/  @P1 LDG.E.64 R8, desc[UR16][R8.64+0x8] ;  /* 0x0000081008081981 */ /* 0x000ea2000c1e1b00 */
[----:B------:R-:W-:-:S04]  /*0a00*/  @!P0 IMAD.WIDE.U32 R14, R17, 0x8, R14 ;  /* 0x00000008110e8825 */ /* 0x000fc800078e000e */
[----:B------:R-:W-:Y:S02]  /*0a10*/  @!P0 IMAD.WIDE R10, R19, 0x8, R10 ;  /* 0x00000008130a8825 */ /* 0x000fe400078e020a */
[----:B------:R-:W3:Y:S04]  /*0a20*/  @!P0 LDG.E.64 R14, desc[UR16][R14.64] ;  /* 0x000000100e0e8981 */ /* 0x000ee8000c1e1b00 */
[----:B------:R-:W3:Y:S01]  /*0a30*/  @!P0 LDG.E.64 R10, desc[UR16][R10.64] ;  /* 0x000000100a0a8981 */ /* 0x000ee2000c1e1b00 */
[----:B----4-:R-:W-:-:S08]  /*0a40*/  @P1 DFMA R2, R2, R4, R12 ;  /* 0x000000040202122b */ /* 0x010fd0000000000c */
[----:B--2---:R-:W-:-:S08]  /*0a50*/  @P1 DFMA R12, R8, R6, R2 ;  /* 0x00000006080c122b */ /* 0x004fd00000000002 */
[----:B---3--:R-:W-:-:S11]  /*0a60*/  @!P0 DFMA R12, R14, R10, R12 ;  /* 0x0000000a0e0c822b */ /* 0x008fd6000000000c */
.L_x_2:
[----:B------:R-:W1:Y:S01]  /*0a70*/  LDC.64 R2, c[0x0][0x390] ;  /* 0x0000e400ff027b82 */ /* 0x000e620000000a00 */
[----:B------:R-:W-:-:S05]  /*0a80*/  IADD3 R21, PT, PT, R0, R21, RZ ;  /* 0x0000001500157210 */ /* 0x000fca0007ffe0ff */
[----:B-1----:R-:W-:-:S05]  /*0a90*/  IMAD.WIDE R2, R21, 0x8, R2 ;  /* 0x0000000815027825 */ /* 0x002fca00078e0202 */
[----:B0-----:R-:W-:Y:S01]  /*0aa0*/  STG.E.64 desc[UR16][R2.64], R12 ;  /* 0x0000000c02007986 */ /* 0x001fe2000c101b10 */
[----:B------:R-:W-:Y:S05]  /*0ab0*/  EXIT ;  /* 0x000000000000794d */ /* 0x000fea0003800000 */
.L_x_4:
[----:B------:R-:W-:-:S00]  /*0ac0*/  BRA `(.L_x_4) ;  /* 0xfffffffc00fc7947 */ /* 0x000fc0000383ffff */
[----:B------:R-:W-:-:S00]  /*0ad0*/  NOP ;  /* 0x0000000000007918 */ /* 0x000fc00000000000 */
        /* <DEDUP_REMOVED lines=10> */
.L_x_5:


//--------------------- .nv.shared.reserved.0     --------------------------
	.section	.nv.shared.reserved.0,"aw",@nobits
	.weak		__nv_reservedSMEM_offset_0_alias
	.size		__nv_reservedSMEM_offset_0_alias, 0, 64
	.other		__nv_reservedSMEM_offset_0_alias,@"STO_CUDA_RESERVED_SHARED STV_DEFAULT"
__nv_reservedSMEM_offset_0_alias:
	.zero		0
	.zero		64


//--------------------- .nv.constant0._Z9matrixDotPdS_S_i --------------------------
	.section	.nv.constant0._Z9matrixDotPdS_S_i,"a",@progbits
	.sectionflags	@""
	.align	4
.nv.constant0._Z9matrixDotPdS_S_i:
	.zero		924


//--------------------- SYMBOLS --------------------------

	.type		.nv.reservedSmem.offset0,@object
	.size		.nv.reservedSmem.offset0,0x4
